	.headerflags	@"EF_CUDA_TEXMODE_UNIFIED EF_CUDA_64BIT_ADDRESS EF_CUDA_ACCELERATORS EF_CUDA_SM90 EF_CUDA_VIRTUAL_SM(EF_CUDA_SM90)"
	.elftype	@"ET_EXEC"


//--------------------- .nv.info                  --------------------------
	.section	.nv.info,"",@"SHT_CUDA_INFO"
	.align	4


	//----- nvinfo : EIATTR_REGCOUNT
	.align		4
        /*0000*/ 	.byte	0x04, 0x2f
        /*0002*/ 	.short	(.L_1 - .L_0)
	.align		4
.L_0:
        /*0004*/ 	.word	index@(triton_poi_fused_convolution_leaky_relu_leaky_relu_backward_11)
        /*0008*/ 	.word	0x0000000c


	//----- nvinfo : EIATTR_MIN_STACK_SIZE
	.align		4
.L_1:
        /*000c*/ 	.byte	0x04, 0x12
        /*000e*/ 	.short	(.L_3 - .L_2)
	.align		4
.L_2:
        /*0010*/ 	.word	index@(triton_poi_fused_convolution_leaky_relu_leaky_relu_backward_11)
        /*0014*/ 	.word	0x00000000


	//----- nvinfo : EIATTR_FRAME_SIZE
	.align		4
.L_3:
        /*0018*/ 	.byte	0x04, 0x11
        /*001a*/ 	.short	(.L_5 - .L_4)
	.align		4
.L_4:
        /*001c*/ 	.word	index@(triton_poi_fused_convolution_leaky_relu_leaky_relu_backward_11)
        /*0020*/ 	.word	0x00000000


	//----- nvinfo : EIATTR_MIN_STACK_SIZE
	.align		4
.L_5:
        /*0024*/ 	.byte	0x04, 0x12
        /*0026*/ 	.short	(.L_7 - .L_6)
	.align		4
.L_6:
        /*0028*/ 	.word	index@(triton_poi_fused_convolution_leaky_relu_leaky_relu_backward_11)
        /*002c*/ 	.word	0x00000000
.L_7:


//--------------------- .nv.info.triton_poi_fused_convolution_leaky_relu_leaky_relu_backward_11 --------------------------
	.section	.nv.info.triton_poi_fused_convolution_leaky_relu_leaky_relu_backward_11,"",@"SHT_CUDA_INFO"
	.sectionflags	@""
	.align	4


	//----- nvinfo : EIATTR_CUDA_API_VERSION
	.align		4
        /*0000*/ 	.byte	0x04, 0x37
        /*0002*/ 	.short	(.L_9 - .L_8)
.L_8:
        /*0004*/ 	.word	0x0000007c


	//----- nvinfo : EIATTR_KPARAM_INFO
	.align		4
.L_9:
        /*0008*/ 	.byte	0x04, 0x17
        /*000a*/ 	.short	(.L_11 - .L_10)
.L_10:
        /*000c*/ 	.word	0x00000000
        /*0010*/ 	.short	0x0003
        /*0012*/ 	.short	0x0018
        /*0014*/ 	.byte	0x00, 0xf0, 0x11, 0x00


	//----- nvinfo : EIATTR_KPARAM_INFO
	.align		4
.L_11:
        /*0018*/ 	.byte	0x04, 0x17
        /*001a*/ 	.short	(.L_13 - .L_12)
.L_12:
        /*001c*/ 	.word	0x00000000
        /*0020*/ 	.short	0x0002
        /*0022*/ 	.short	0x0010
        /*0024*/ 	.byte	0x00, 0xf4, 0x21, 0x00


	//----- nvinfo : EIATTR_KPARAM_INFO
	.align		4
.L_13:
        /*0028*/ 	.byte	0x04, 0x17
        /*002a*/ 	.short	(.L_15 - .L_14)
.L_14:
        /*002c*/ 	.word	0x00000000
        /*0030*/ 	.short	0x0001
        /*0032*/ 	.short	0x0008
        /*0034*/ 	.byte	0x00, 0xf4, 0x21, 0x00


	//----- nvinfo : EIATTR_KPARAM_INFO
	.align		4
.L_15:
        /*0038*/ 	.byte	0x04, 0x17
        /*003a*/ 	.short	(.L_17 - .L_16)
.L_16:
        /*003c*/ 	.word	0x00000000
        /*0040*/ 	.short	0x0000
        /*0042*/ 	.short	0x0000
        /*0044*/ 	.byte	0x00, 0xf4, 0x21, 0x00


	//----- nvinfo : EIATTR_SPARSE_MMA_MASK
	.align		4
.L_17:
        /*0048*/ 	.byte	0x03, 0x50
        /*004a*/ 	.short	0x0000


	//----- nvinfo : EIATTR_MAXREG_COUNT
	.align		4
        /*004c*/ 	.byte	0x03, 0x1b
        /*004e*/ 	.short	0x00ff


	//----- nvinfo : EIATTR_EXIT_INSTR_OFFSETS
	.align		4
        /*0050*/ 	.byte	0x04, 0x1c
        /*0052*/ 	.short	(.L_19 - .L_18)


	//   ....[0]....
.L_18:
        /*0054*/ 	.word	0x000001c0


	//----- nvinfo : EIATTR_REQNTID
	.align		4
.L_19:
        /*0058*/ 	.byte	0x04, 0x10
        /*005a*/ 	.short	(.L_21 - .L_20)
.L_20:
        /*005c*/ 	.word	0x00000080
        /*0060*/ 	.word	0x00000001
        /*0064*/ 	.word	0x00000001


	//----- nvinfo : EIATTR_CBANK_PARAM_SIZE
	.align		4
.L_21:
        /*0068*/ 	.byte	0x03, 0x19
        /*006a*/ 	.short	0x001c


	//----- nvinfo : EIATTR_PARAM_CBANK
	.align		4
        /*006c*/ 	.byte	0x04, 0x0a
        /*006e*/ 	.short	(.L_23 - .L_22)
	.align		4
.L_22:
        /*0070*/ 	.word	index@(.nv.constant0.triton_poi_fused_convolution_leaky_relu_leaky_relu_backward_11)
        /*0074*/ 	.short	0x0210
        /*0076*/ 	.short	0x001c


	//----- nvinfo : EIATTR_SW_WAR
	.align		4
.L_23:
        /*0078*/ 	.byte	0x04, 0x36
        /*007a*/ 	.short	(.L_25 - .L_24)
.L_24:
        /*007c*/ 	.word	0x00000008
.L_25:


//--------------------- .nv.callgraph             --------------------------
	.section	.nv.callgraph,"",@"SHT_CUDA_CALLGRAPH"
	.align	4
	.sectionentsize	8
	.align		4
        /*0000*/ 	.word	0x00000000
	.align		4
        /*0004*/ 	.word	0xffffffff
	.align		4
        /*0008*/ 	.word	0x00000000
	.align		4
        /*000c*/ 	.word	0xfffffffe
	.align		4
        /*0010*/ 	.word	0x00000000
	.align		4
        /*0014*/ 	.word	0xfffffffd
	.align		4
        /*0018*/ 	.word	0x00000000
	.align		4
        /*001c*/ 	.word	0xfffffffc


//--------------------- .text.triton_poi_fused_convolution_leaky_relu_leaky_relu_backward_11 --------------------------
	.section	.text.triton_poi_fused_convolution_leaky_relu_leaky_relu_backward_11,"ax",@progbits
	.align	128
        .global         triton_poi_fused_convolution_leaky_relu_leaky_relu_backward_11
        .type           triton_poi_fused_convolution_leaky_relu_leaky_relu_backward_11,@function
        .size           triton_poi_fused_convolution_leaky_relu_leaky_relu_backward_11,(.L_x_1 - triton_poi_fused_convolution_leaky_relu_leaky_relu_backward_11)
        .other          triton_poi_fused_convolution_leaky_relu_leaky_relu_backward_11,@"STO_CUDA_ENTRY STV_DEFAULT"
triton_poi_fused_convolution_leaky_relu_leaky_relu_backward_11:
.text.triton_poi_fused_convolution_leaky_relu_leaky_relu_backward_11:
[----:B------:R-:W-:Y:S01]  /*0000*/  LDC R1, c[0x0][0x28] ;  /* 0x00000a00ff017b82 */ /* 0x000fe20000000800 */
[----:B------:R-:W1:Y:S07]  /*0010*/  S2R R0, SR_TID.X ;  /* 0x0000000000007919 */ /* 0x000e6e0000002100 */
[----:B------:R-:W2:Y:S01]  /*0020*/  LDC.64 R2, c[0x0][0x210] ;  /* 0x00008400ff027b82 */ /* 0x000ea20000000a00 */
[----:B------:R-:W-:Y:S01]  /*0030*/  ULDC.64 UR4, c[0x0][0x208] ;  /* 0x0000820000047ab9 */ /* 0x000fe20000000a00 */
[----:B------:R-:W-:Y:S01]  /*0040*/  ULDC.64 UR6, c[0x0][0x220] ;  /* 0x0000880000067ab9 */ /* 0x000fe20000000a00 */
[----:B------:R-:W3:Y:S01]  /*0050*/  S2R R7, SR_CTAID.X ;  /* 0x0000000000077919 */ /* 0x000ee20000002500 */
[----:B-1----:R-:W-:-:S02]  /*0060*/  LOP3.LUT R0, R0, 0x7f, RZ, 0xc0, !PT ;  /* 0x0000007f00007812 */ /* 0x002fc400078ec0ff */
[----:B---3--:R-:W-:-:S03]  /*0070*/  SHF.R.S32.HI R4, RZ, 0x18, R7 ;  /* 0x00000018ff047819 */ /* 0x008fc60000011407 */
[----:B------:R-:W-:Y:S01]  /*0080*/  IMAD R7, R7, 0x80, R0 ;  /* 0x0000008007077824 */ /* 0x000fe200078e0200 */
[----:B------:R-:W-:-:S03]  /*0090*/  SGXT R0, R4, 0x1 ;  /* 0x000000010400781a */ /* 0x000fc60000000200 */
[----:B--2---:R-:W-:Y:S01]  /*00a0*/  IMAD.WIDE R2, R7, 0x4, R2 ;  /* 0x0000000407027825 */ /* 0x004fe200078e0202 */
[----:B------:R-:W1:Y:S01]  /*00b0*/  LDC.64 R4, c[0x0][0x218] ;  /* 0x00008600ff047b82 */ /* 0x000e620000000a00 */
[----:B------:R-:W-:-:S04]  /*00c0*/  LEA.HI R0, R0, R7, RZ, 0x6 ;  /* 0x0000000700007211 */ /* 0x000fc800078f30ff */
[----:B------:R-:W2:Y:S01]  /*00d0*/  LDG.E R2, desc[UR4][R2.64] ;  /* 0x0000000402027981 */ /* 0x000ea2000c1e1900 */
[----:B------:R-:W-:-:S04]  /*00e0*/  SHF.R.S32.HI R0, RZ, 0x6, R0 ;  /* 0x00000006ff007819 */ /* 0x000fc80000011400 */
[----:B------:R-:W-:-:S04]  /*00f0*/  LEA.HI R6, R0, R0, RZ, 0x6 ;  /* 0x0000000000067211 */ /* 0x000fc800078f30ff */
[----:B------:R-:W-:-:S05]  /*0100*/  LOP3.LUT R9, R6, 0xffffffc0, RZ, 0xc0, !PT ;  /* 0xffffffc006097812 */ /* 0x000fca00078ec0ff */
[----:B------:R-:W-:-:S04]  /*0110*/  IMAD.IADD R9, R0, 0x1, -R9 ;  /* 0x0000000100097824 */ /* 0x000fc800078e0a09 */
[----:B-1----:R-:W-:-:S06]  /*0120*/  IMAD.WIDE R4, R9, 0x4, R4 ;  /* 0x0000000409047825 */ /* 0x002fcc00078e0204 */
[----:B------:R-:W2:Y:S01]  /*0130*/  LDG.E.EL R5, desc[UR4][R4.64] ;  /* 0x0000000404057981 */ /* 0x000ea2000c2e1900 */
[----:B------:R-:W-:-:S04]  /*0140*/  IADD3 R6, P1, R7, UR6, RZ ;  /* 0x0000000607067c10 */ /* 0x000fc8000ff3e0ff */
[----:B------:R-:W-:Y:S02]  /*0150*/  LEA.HI.X.SX32 R7, R7, UR7, 0x1, P1 ;  /* 0x0000000707077c11 */ /* 0x000fe400088f0eff */
[C---:B--2---:R-:W-:Y:S01]  /*0160*/  FSETP.GT.AND P0, PT, R2.reuse, -R5, PT ;  /* 0x800000050200720b */ /* 0x044fe20003f04000 */
[----:B------:R-:W-:-:S12]  /*0170*/  FADD R0, R2, R5 ;  /* 0x0000000502007221 */ /* 0x000fd80000000000 */
[----:B------:R-:W-:-:S05]  /*0180*/  @!P0 FMUL R0, R0, 0.20000000298023223877 ;  /* 0x3e4ccccd00008820 */ /* 0x000fca0000400000 */
[----:B------:R-:W-:-:S04]  /*0190*/  FSETP.GT.AND P0, PT, R0, RZ, PT ;  /* 0x000000ff0000720b */ /* 0x000fc80003f04000 */
[----:B------:R-:W-:-:S05]  /*01a0*/  SEL R9, RZ, 0x1, !P0 ;  /* 0x00000001ff097807 */ /* 0x000fca0004000000 */
[----:B------:R-:W-:Y:S01]  /*01b0*/  STG.E.U8 desc[UR4][R6.64], R9 ;  /* 0x0000000906007986 */ /* 0x000fe2000c101104 */
[----:B------:R-:W-:Y:S05]  /*01c0*/  EXIT ;  /* 0x000000000000794d */ /* 0x000fea0003800000 */
.L_x_0:
[----:B------:R-:W-:-:S00]  /*01d0*/  BRA `(.L_x_0) ;  /* 0xfffffffc00fc7947 */ /* 0x000fc0000383ffff */
[----:B------:R-:W-:-:S00]  /*01e0*/  NOP ;  /* 0x0000000000007918 */ /* 0x000fc00000000000 */
        /* <DEDUP_REMOVED lines=9> */
.L_x_1:


//--------------------- .nv.constant0.triton_poi_fused_convolution_leaky_relu_leaky_relu_backward_11 --------------------------
	.section	.nv.constant0.triton_poi_fused_convolution_leaky_relu_leaky_relu_backward_11,"a",@progbits
	.sectionflags	@""
	.align	4
.nv.constant0.triton_poi_fused_convolution_leaky_relu_leaky_relu_backward_11:
	.zero		556
